	.headerflags	@"EF_CUDA_TEXMODE_UNIFIED EF_CUDA_64BIT_ADDRESS EF_CUDA_ACCELERATORS EF_CUDA_SM90 EF_CUDA_VIRTUAL_SM(EF_CUDA_SM90)"
	.elftype	@"ET_EXEC"


//--------------------- .nv.info                  --------------------------
	.section	.nv.info,"",@"SHT_CUDA_INFO"
	.align	4


	//----- nvinfo : EIATTR_REGCOUNT
	.align		4
        /*0000*/ 	.byte	0x04, 0x2f
        /*0002*/ 	.short	(.L_1 - .L_0)
	.align		4
.L_0:
        /*0004*/ 	.word	index@(triton_poi_fused__unsafe_index_add_mul_sub_117)
        /*0008*/ 	.word	0x00000012


	//----- nvinfo : EIATTR_MIN_STACK_SIZE
	.align		4
.L_1:
        /*000c*/ 	.byte	0x04, 0x12
        /*000e*/ 	.short	(.L_3 - .L_2)
	.align		4
.L_2:
        /*0010*/ 	.word	index@(triton_poi_fused__unsafe_index_add_mul_sub_117)
        /*0014*/ 	.word	0x00000000


	//----- nvinfo : EIATTR_FRAME_SIZE
	.align		4
.L_3:
        /*0018*/ 	.byte	0x04, 0x11
        /*001a*/ 	.short	(.L_5 - .L_4)
	.align		4
.L_4:
        /*001c*/ 	.word	index@(triton_poi_fused__unsafe_index_add_mul_sub_117)
        /*0020*/ 	.word	0x00000000


	//----- nvinfo : EIATTR_MIN_STACK_SIZE
	.align		4
.L_5:
        /*0024*/ 	.byte	0x04, 0x12
        /*0026*/ 	.short	(.L_7 - .L_6)
	.align		4
.L_6:
        /*0028*/ 	.word	index@(triton_poi_fused__unsafe_index_add_mul_sub_117)
        /*002c*/ 	.word	0x00000000
.L_7:


//--------------------- .nv.info.triton_poi_fused__unsafe_index_add_mul_sub_117 --------------------------
	.section	.nv.info.triton_poi_fused__unsafe_index_add_mul_sub_117,"",@"SHT_CUDA_INFO"
	.sectionflags	@""
	.align	4


	//----- nvinfo : EIATTR_CUDA_API_VERSION
	.align		4
        /*0000*/ 	.byte	0x04, 0x37
        /*0002*/ 	.short	(.L_9 - .L_8)
.L_8:
        /*0004*/ 	.word	0x0000007c


	//----- nvinfo : EIATTR_KPARAM_INFO
	.align		4
.L_9:
        /*0008*/ 	.byte	0x04, 0x17
        /*000a*/ 	.short	(.L_11 - .L_10)
.L_10:
        /*000c*/ 	.word	0x00000000
        /*0010*/ 	.short	0x0006
        /*0012*/ 	.short	0x0030
        /*0014*/ 	.byte	0x00, 0xf0, 0x11, 0x00


	//----- nvinfo : EIATTR_KPARAM_INFO
	.align		4
.L_11:
        /*0018*/ 	.byte	0x04, 0x17
        /*001a*/ 	.short	(.L_13 - .L_12)
.L_12:
        /*001c*/ 	.word	0x00000000
        /*0020*/ 	.short	0x0005
        /*0022*/ 	.short	0x0028
        /*0024*/ 	.byte	0x00, 0xf4, 0x21, 0x00


	//----- nvinfo : EIATTR_KPARAM_INFO
	.align		4
.L_13:
        /*0028*/ 	.byte	0x04, 0x17
        /*002a*/ 	.short	(.L_15 - .L_14)
.L_14:
        /*002c*/ 	.word	0x00000000
        /*0030*/ 	.short	0x0004
        /*0032*/ 	.short	0x0020
        /*0034*/ 	.byte	0x00, 0xf4, 0x21, 0x00


	//----- nvinfo : EIATTR_KPARAM_INFO
	.align		4
.L_15:
        /*0038*/ 	.byte	0x04, 0x17
        /*003a*/ 	.short	(.L_17 - .L_16)
.L_16:
        /*003c*/ 	.word	0x00000000
        /*0040*/ 	.short	0x0003
        /*0042*/ 	.short	0x0018
        /*0044*/ 	.byte	0x00, 0xf4, 0x21, 0x00


	//----- nvinfo : EIATTR_KPARAM_INFO
	.align		4
.L_17:
        /*0048*/ 	.byte	0x04, 0x17
        /*004a*/ 	.short	(.L_19 - .L_18)
.L_18:
        /*004c*/ 	.word	0x00000000
        /*0050*/ 	.short	0x0002
        /*0052*/ 	.short	0x0010
        /*0054*/ 	.byte	0x00, 0xf4, 0x21, 0x00


	//----- nvinfo : EIATTR_KPARAM_INFO
	.align		4
.L_19:
        /*0058*/ 	.byte	0x04, 0x17
        /*005a*/ 	.short	(.L_21 - .L_20)
.L_20:
        /*005c*/ 	.word	0x00000000
        /*0060*/ 	.short	0x0001
        /*0062*/ 	.short	0x0008
        /*0064*/ 	.byte	0x00, 0xf4, 0x21, 0x00


	//----- nvinfo : EIATTR_KPARAM_INFO
	.align		4
.L_21:
        /*0068*/ 	.byte	0x04, 0x17
        /*006a*/ 	.short	(.L_23 - .L_22)
.L_22:
        /*006c*/ 	.word	0x00000000
        /*0070*/ 	.short	0x0000
        /*0072*/ 	.short	0x0000
        /*0074*/ 	.byte	0x00, 0xf4, 0x21, 0x00


	//----- nvinfo : EIATTR_SPARSE_MMA_MASK
	.align		4
.L_23:
        /*0078*/ 	.byte	0x03, 0x50
        /*007a*/ 	.short	0x0000


	//----- nvinfo : EIATTR_MAXREG_COUNT
	.align		4
        /*007c*/ 	.byte	0x03, 0x1b
        /*007e*/ 	.short	0x00ff


	//----- nvinfo : EIATTR_EXIT_INSTR_OFFSETS
	.align		4
        /*0080*/ 	.byte	0x04, 0x1c
        /*0082*/ 	.short	(.L_25 - .L_24)


	//   ....[0]....
.L_24:
        /*0084*/ 	.word	0x000001b0


	//   ....[1]....
        /*0088*/ 	.word	0x000001d0


	//----- nvinfo : EIATTR_REQNTID
	.align		4
.L_25:
        /*008c*/ 	.byte	0x04, 0x10
        /*008e*/ 	.short	(.L_27 - .L_26)
.L_26:
        /*0090*/ 	.word	0x00000080
        /*0094*/ 	.word	0x00000001
        /*0098*/ 	.word	0x00000001


	//----- nvinfo : EIATTR_CBANK_PARAM_SIZE
	.align		4
.L_27:
        /*009c*/ 	.byte	0x03, 0x19
        /*009e*/ 	.short	0x0034


	//----- nvinfo : EIATTR_PARAM_CBANK
	.align		4
        /*00a0*/ 	.byte	0x04, 0x0a
        /*00a2*/ 	.short	(.L_29 - .L_28)
	.align		4
.L_28:
        /*00a4*/ 	.word	index@(.nv.constant0.triton_poi_fused__unsafe_index_add_mul_sub_117)
        /*00a8*/ 	.short	0x0210
        /*00aa*/ 	.short	0x0034


	//----- nvinfo : EIATTR_SW_WAR
	.align		4
.L_29:
        /*00ac*/ 	.byte	0x04, 0x36
        /*00ae*/ 	.short	(.L_31 - .L_30)
.L_30:
        /*00b0*/ 	.word	0x00000008
.L_31:


//--------------------- .nv.callgraph             --------------------------
	.section	.nv.callgraph,"",@"SHT_CUDA_CALLGRAPH"
	.align	4
	.sectionentsize	8
	.align		4
        /*0000*/ 	.word	0x00000000
	.align		4
        /*0004*/ 	.word	0xffffffff
	.align		4
        /*0008*/ 	.word	0x00000000
	.align		4
        /*000c*/ 	.word	0xfffffffe
	.align		4
        /*0010*/ 	.word	0x00000000
	.align		4
        /*0014*/ 	.word	0xfffffffd
	.align		4
        /*0018*/ 	.word	0x00000000
	.align		4
        /*001c*/ 	.word	0xfffffffc


//--------------------- .text.triton_poi_fused__unsafe_index_add_mul_sub_117 --------------------------
	.section	.text.triton_poi_fused__unsafe_index_add_mul_sub_117,"ax",@progbits
	.align	128
        .global         triton_poi_fused__unsafe_index_add_mul_sub_117
        .type           triton_poi_fused__unsafe_index_add_mul_sub_117,@function
        .size           triton_poi_fused__unsafe_index_add_mul_sub_117,(.L_x_1 - triton_poi_fused__unsafe_index_add_mul_sub_117)
        .other          triton_poi_fused__unsafe_index_add_mul_sub_117,@"STO_CUDA_ENTRY STV_DEFAULT"
triton_poi_fused__unsafe_index_add_mul_sub_117:
.text.triton_poi_fused__unsafe_index_add_mul_sub_117:
[----:B------:R-:W0:Y:S02]  /*0000*/  LDC R1, c[0x0][0x28] ;  /* 0x00000a00ff017b82 */ /* 0x000e240000000800 */
[----:B------:R-:W1:Y:S01]  /*0010*/  S2R R0, SR_TID.X ;  /* 0x0000000000007919 */ /* 0x000e620000002100 */
[----:B------:R-:W2:Y:S01]  /*0020*/  LDC.64 R2, c[0x0][0x220] ;  /* 0x00008800ff027b82 */ /* 0x000ea20000000a00 */
[----:B------:R-:W-:Y:S01]  /*0030*/  MOV R11, RZ ;  /* 0x000000ff000b7202 */ /* 0x000fe20000000f00 */
[----:B------:R-:W-:Y:S01]  /*0040*/  ULDC.64 UR4, c[0x0][0x208] ;  /* 0x0000820000047ab9 */ /* 0x000fe20000000a00 */
[----:B------:R-:W3:Y:S01]  /*0050*/  S2R R5, SR_CTAID.X ;  /* 0x0000000000057919 */ /* 0x000ee20000002500 */
[----:B------:R-:W-:Y:S01]  /*0060*/  CS2R R12, SRZ ;  /* 0x00000000000c7805 */ /* 0x000fe2000001ff00 */
[----:B-1----:R-:W-:-:S05]  /*0070*/  IMAD.SHL.U32 R0, R0, 0x2, RZ ;  /* 0x0000000200007824 */ /* 0x002fca00078e00ff */
[----:B------:R-:W-:-:S05]  /*0080*/  LOP3.LUT R0, R0, 0xfe, RZ, 0xc0, !PT ;  /* 0x000000fe00007812 */ /* 0x000fca00078ec0ff */
[----:B---3--:R-:W-:Y:S01]  /*0090*/  IMAD R9, R5, 0x100, R0 ;  /* 0x0000010005097824 */ /* 0x008fe200078e0200 */
[----:B------:R-:W-:-:S04]  /*00a0*/  SHF.R.S32.HI R0, RZ, 0x17, R5 ;  /* 0x00000017ff007819 */ /* 0x000fc80000011405 */
[----:B------:R-:W-:Y:S02]  /*00b0*/  ISETP.GE.AND P0, PT, R9, 0x100, PT ;  /* 0x000001000900780c */ /* 0x000fe40003f06270 */
[----:B------:R-:W-:-:S04]  /*00c0*/  SGXT R0, R0, 0x1 ;  /* 0x000000010000781a */ /* 0x000fc80000000200 */
[----:B------:R-:W-:-:S04]  /*00d0*/  LEA.HI R0, R0, R9, RZ, 0x2 ;  /* 0x0000000900007211 */ /* 0x000fc800078f10ff */
[----:B------:R-:W-:Y:S01]  /*00e0*/  SHF.R.S32.HI R7, RZ, 0x2, R0 ;  /* 0x00000002ff077819 */ /* 0x000fe20000011400 */
[----:B------:R-:W-:Y:S02]  /*00f0*/  HFMA2.MMA R0, -RZ, RZ, 0, 0 ;  /* 0x00000000ff007435 */ /* 0x000fe400000001ff */
[----:B------:R-:W1:Y:S02]  /*0100*/  @!P0 LDC.64 R4, c[0x0][0x230] ;  /* 0x00008c00ff048b82 */ /* 0x000e640000000a00 */
[----:B--2---:R-:W-:-:S05]  /*0110*/  IMAD.WIDE R2, R7, 0x4, R2 ;  /* 0x0000000407027825 */ /* 0x004fca00078e0202 */
[----:B------:R-:W2:Y:S01]  /*0120*/  @!P0 LDG.E.EL R11, desc[UR4][R2.64] ;  /* 0x00000004020b8981 */ /* 0x000ea2000c2e1900 */
[----:B------:R-:W3:Y:S03]  /*0130*/  LDC.64 R6, c[0x0][0x238] ;  /* 0x00008e00ff067b82 */ /* 0x000ee60000000a00 */
[----:B------:R-:W4:Y:S04]  /*0140*/  @!P0 LDG.E.EL R0, desc[UR4][R2.64] ;  /* 0x0000000402008981 */ /* 0x000f28000c2e1900 */
[----:B-1----:R-:W5:Y:S01]  /*0150*/  @!P0 LDG.E.EL.64 R12, desc[UR4][R4.64] ;  /* 0x00000004040c8981 */ /* 0x002f62000c2e1b00 */
[----:B---3--:R-:W-:-:S04]  /*0160*/  IMAD.WIDE R6, R9, 0x4, R6 ;  /* 0x0000000409067825 */ /* 0x008fc800078e0206 */
[----:B--2---:R-:W-:Y:S01]  /*0170*/  FADD R8, R11, -R11 ;  /* 0x8000000b0b087221 */ /* 0x004fe20000000000 */
[----:B----4-:R-:W-:-:S04]  /*0180*/  FADD R15, R0, -R0 ;  /* 0x80000000000f7221 */ /* 0x010fc80000000000 */
[----:B-----5:R-:W-:Y:S01]  /*0190*/  FFMA R13, R15, R13, R0 ;  /* 0x0000000d0f0d7223 */ /* 0x020fe20000000000 */
[----:B------:R-:W-:Y:S01]  /*01a0*/  FFMA R12, R8, R12, R11 ;  /* 0x0000000c080c7223 */ /* 0x000fe2000000000b */
[----:B------:R-:W-:Y:S06]  /*01b0*/  @P0 EXIT ;  /* 0x000000000000094d */ /* 0x000fec0003800000 */
[----:B------:R-:W-:Y:S01]  /*01c0*/  STG.E.64 desc[UR4][R6.64], R12 ;  /* 0x0000000c06007986 */ /* 0x000fe2000c101b04 */
[----:B------:R-:W-:Y:S05]  /*01d0*/  EXIT ;  /* 0x000000000000794d */ /* 0x000fea0003800000 */
.L_x_0:
[----:B------:R-:W-:-:S00]  /*01e0*/  BRA `(.L_x_0) ;  /* 0xfffffffc00fc7947 */ /* 0x000fc0000383ffff */
[----:B------:R-:W-:-:S00]  /*01f0*/  NOP ;  /* 0x0000000000007918 */ /* 0x000fc00000000000 */
        /* <DEDUP_REMOVED lines=8> */
.L_x_1:


//--------------------- .nv.constant0.triton_poi_fused__unsafe_index_add_mul_sub_117 --------------------------
	.section	.nv.constant0.triton_poi_fused__unsafe_index_add_mul_sub_117,"a",@progbits
	.sectionflags	@""
	.align	4
.nv.constant0.triton_poi_fused__unsafe_index_add_mul_sub_117:
	.zero		580
